	.headerflags	@"EF_CUDA_TEXMODE_UNIFIED EF_CUDA_64BIT_ADDRESS EF_CUDA_ACCELERATORS EF_CUDA_SM90 EF_CUDA_VIRTUAL_SM(EF_CUDA_SM90)"
	.elftype	@"ET_EXEC"


//--------------------- .nv.info                  --------------------------
	.section	.nv.info,"",@"SHT_CUDA_INFO"
	.align	4


	//----- nvinfo : EIATTR_REGCOUNT
	.align		4
        /*0000*/ 	.byte	0x04, 0x2f
        /*0002*/ 	.short	(.L_3 - .L_2)
	.align		4
.L_2:
        /*0004*/ 	.word	index@(triton_poi_fused__native_batch_norm_legit_no_training_relu_9)
        /*0008*/ 	.word	0x00000026


	//----- nvinfo : EIATTR_MIN_STACK_SIZE
	.align		4
.L_3:
        /*000c*/ 	.byte	0x04, 0x12
        /*000e*/ 	.short	(.L_5 - .L_4)
	.align		4
.L_4:
        /*0010*/ 	.word	index@(triton_poi_fused__native_batch_norm_legit_no_training_relu_9)
        /*0014*/ 	.word	0x00000000


	//----- nvinfo : EIATTR_FRAME_SIZE
	.align		4
.L_5:
        /*0018*/ 	.byte	0x04, 0x11
        /*001a*/ 	.short	(.L_7 - .L_6)
	.align		4
.L_6:
        /*001c*/ 	.word	index@(triton_poi_fused__native_batch_norm_legit_no_training_relu_9)
        /*0020*/ 	.word	0x00000000


	//----- nvinfo : EIATTR_MIN_STACK_SIZE
	.align		4
.L_7:
        /*0024*/ 	.byte	0x04, 0x12
        /*0026*/ 	.short	(.L_9 - .L_8)
	.align		4
.L_8:
        /*0028*/ 	.word	index@(triton_poi_fused__native_batch_norm_legit_no_training_relu_9)
        /*002c*/ 	.word	0x00000000
.L_9:


//--------------------- .nv.info.triton_poi_fused__native_batch_norm_legit_no_training_relu_9 --------------------------
	.section	.nv.info.triton_poi_fused__native_batch_norm_legit_no_training_relu_9,"",@"SHT_CUDA_INFO"
	.sectionflags	@""
	.align	4


	//----- nvinfo : EIATTR_CUDA_API_VERSION
	.align		4
        /*0000*/ 	.byte	0x04, 0x37
        /*0002*/ 	.short	(.L_11 - .L_10)
.L_10:
        /*0004*/ 	.word	0x0000007c


	//----- nvinfo : EIATTR_KPARAM_INFO
	.align		4
.L_11:
        /*0008*/ 	.byte	0x04, 0x17
        /*000a*/ 	.short	(.L_13 - .L_12)
.L_12:
        /*000c*/ 	.word	0x00000000
        /*0010*/ 	.short	0x0007
        /*0012*/ 	.short	0x0034
        /*0014*/ 	.byte	0x00, 0xf0, 0x11, 0x00


	//----- nvinfo : EIATTR_KPARAM_INFO
	.align		4
.L_13:
        /*0018*/ 	.byte	0x04, 0x17
        /*001a*/ 	.short	(.L_15 - .L_14)
.L_14:
        /*001c*/ 	.word	0x00000000
        /*0020*/ 	.short	0x0006
        /*0022*/ 	.short	0x0030
        /*0024*/ 	.byte	0x00, 0xf0, 0x11, 0x00


	//----- nvinfo : EIATTR_KPARAM_INFO
	.align		4
.L_15:
        /*0028*/ 	.byte	0x04, 0x17
        /*002a*/ 	.short	(.L_17 - .L_16)
.L_16:
        /*002c*/ 	.word	0x00000000
        /*0030*/ 	.short	0x0005
        /*0032*/ 	.short	0x0028
        /*0034*/ 	.byte	0x00, 0xf4, 0x21, 0x00


	//----- nvinfo : EIATTR_KPARAM_INFO
	.align		4
.L_17:
        /*0038*/ 	.byte	0x04, 0x17
        /*003a*/ 	.short	(.L_19 - .L_18)
.L_18:
        /*003c*/ 	.word	0x00000000
        /*0040*/ 	.short	0x0004
        /*0042*/ 	.short	0x0020
        /*0044*/ 	.byte	0x00, 0xf4, 0x21, 0x00


	//----- nvinfo : EIATTR_KPARAM_INFO
	.align		4
.L_19:
        /*0048*/ 	.byte	0x04, 0x17
        /*004a*/ 	.short	(.L_21 - .L_20)
.L_20:
        /*004c*/ 	.word	0x00000000
        /*0050*/ 	.short	0x0003
        /*0052*/ 	.short	0x0018
        /*0054*/ 	.byte	0x00, 0xf4, 0x21, 0x00


	//----- nvinfo : EIATTR_KPARAM_INFO
	.align		4
.L_21:
        /*0058*/ 	.byte	0x04, 0x17
        /*005a*/ 	.short	(.L_23 - .L_22)
.L_22:
        /*005c*/ 	.word	0x00000000
        /*0060*/ 	.short	0x0002
        /*0062*/ 	.short	0x0010
        /*0064*/ 	.byte	0x00, 0xf4, 0x21, 0x00


	//----- nvinfo : EIATTR_KPARAM_INFO
	.align		4
.L_23:
        /*0068*/ 	.byte	0x04, 0x17
        /*006a*/ 	.short	(.L_25 - .L_24)
.L_24:
        /*006c*/ 	.word	0x00000000
        /*0070*/ 	.short	0x0001
        /*0072*/ 	.short	0x0008
        /*0074*/ 	.byte	0x00, 0xf4, 0x21, 0x00


	//----- nvinfo : EIATTR_KPARAM_INFO
	.align		4
.L_25:
        /*0078*/ 	.byte	0x04, 0x17
        /*007a*/ 	.short	(.L_27 - .L_26)
.L_26:
        /*007c*/ 	.word	0x00000000
        /*0080*/ 	.short	0x0000
        /*0082*/ 	.short	0x0000
        /*0084*/ 	.byte	0x00, 0xf4, 0x21, 0x00


	//----- nvinfo : EIATTR_SPARSE_MMA_MASK
	.align		4
.L_27:
        /*0088*/ 	.byte	0x03, 0x50
        /*008a*/ 	.short	0x0000


	//----- nvinfo : EIATTR_MAXREG_COUNT
	.align		4
        /*008c*/ 	.byte	0x03, 0x1b
        /*008e*/ 	.short	0x00ff


	//----- nvinfo : EIATTR_EXIT_INSTR_OFFSETS
	.align		4
        /*0090*/ 	.byte	0x04, 0x1c
        /*0092*/ 	.short	(.L_29 - .L_28)


	//   ....[0]....
.L_28:
        /*0094*/ 	.word	0x00001490


	//   ....[1]....
        /*0098*/ 	.word	0x000014e0


	//----- nvinfo : EIATTR_REQNTID
	.align		4
.L_29:
        /*009c*/ 	.byte	0x04, 0x10
        /*009e*/ 	.short	(.L_31 - .L_30)
.L_30:
        /*00a0*/ 	.word	0x00000080
        /*00a4*/ 	.word	0x00000001
        /*00a8*/ 	.word	0x00000001


	//----- nvinfo : EIATTR_CBANK_PARAM_SIZE
	.align		4
.L_31:
        /*00ac*/ 	.byte	0x03, 0x19
        /*00ae*/ 	.short	0x0038


	//----- nvinfo : EIATTR_PARAM_CBANK
	.align		4
        /*00b0*/ 	.byte	0x04, 0x0a
        /*00b2*/ 	.short	(.L_33 - .L_32)
	.align		4
.L_32:
        /*00b4*/ 	.word	index@(.nv.constant0.triton_poi_fused__native_batch_norm_legit_no_training_relu_9)
        /*00b8*/ 	.short	0x0210
        /*00ba*/ 	.short	0x0038


	//----- nvinfo : EIATTR_SW_WAR
	.align		4
.L_33:
        /*00bc*/ 	.byte	0x04, 0x36
        /*00be*/ 	.short	(.L_35 - .L_34)
.L_34:
        /*00c0*/ 	.word	0x00000008
.L_35:


//--------------------- .nv.callgraph             --------------------------
	.section	.nv.callgraph,"",@"SHT_CUDA_CALLGRAPH"
	.align	4
	.sectionentsize	8
	.align		4
        /*0000*/ 	.word	0x00000000
	.align		4
        /*0004*/ 	.word	0xffffffff
	.align		4
        /*0008*/ 	.word	0x00000000
	.align		4
        /*000c*/ 	.word	0xfffffffe
	.align		4
        /*0010*/ 	.word	0x00000000
	.align		4
        /*0014*/ 	.word	0xfffffffd
	.align		4
        /*0018*/ 	.word	0x00000000
	.align		4
        /*001c*/ 	.word	0xfffffffc


//--------------------- .nv.constant4             --------------------------
	.section	.nv.constant4,"a",@progbits
	.align	8
	.align		8
.nv.constant4:
        /*0000*/ 	.dword	_$_str
	.align		8
        /*0008*/ 	.dword	_$_str_$_2


//--------------------- .text.triton_poi_fused__native_batch_norm_legit_no_training_relu_9 --------------------------
	.section	.text.triton_poi_fused__native_batch_norm_legit_no_training_relu_9,"ax",@progbits
	.sectionflags	@"SHF_BARRIERS=1"
	.align	128
        .global         triton_poi_fused__native_batch_norm_legit_no_training_relu_9
        .type           triton_poi_fused__native_batch_norm_legit_no_training_relu_9,@function
        .size           triton_poi_fused__native_batch_norm_legit_no_training_relu_9,(.L_x_1 - triton_poi_fused__native_batch_norm_legit_no_training_relu_9)
        .other          triton_poi_fused__native_batch_norm_legit_no_training_relu_9,@"STO_CUDA_ENTRY STV_DEFAULT"
triton_poi_fused__native_batch_norm_legit_no_training_relu_9:
.text.triton_poi_fused__native_batch_norm_legit_no_training_relu_9:
[----:B------:R-:W0:Y:S01]  /*0000*/  LDC R1, c[0x0][0x28] ;  /* 0x00000a00ff017b82 */ /* 0x000e220000000800 */
[----:B------:R-:W1:Y:S07]  /*0010*/  S2R R0, SR_TID.X ;  /* 0x0000000000007919 */ /* 0x000e6e0000002100 */
[----:B------:R-:W2:Y:S01]  /*0020*/  S2UR UR4, SR_CTAID.Y ;  /* 0x00000000000479c3 */ /* 0x000ea20000002600 */
[----:B------:R-:W-:Y:S02]  /*0030*/  CS2R R8, SRZ ;  /* 0x0000000000087805 */ /* 0x000fe4000001ff00 */
[----:B------:R-:W-:Y:S01]  /*0040*/  CS2R R10, SRZ ;  /* 0x00000000000a7805 */ /* 0x000fe2000001ff00 */
[----:B------:R-:W-:-:S04]  /*0050*/  ULDC.64 UR8, c[0x0][0x208] ;  /* 0x0000820000087ab9 */ /* 0x000fc80000000a00 */
[----:B------:R-:W3:Y:S08]  /*0060*/  S2UR UR7, SR_CTAID.X ;  /* 0x00000000000779c3 */ /* 0x000ef00000002500 */
[----:B------:R-:W4:Y:S01]  /*0070*/  LDC.64 R24, c[0x0][0x218] ;  /* 0x00008600ff187b82 */ /* 0x000f220000000a00 */
[----:B--2---:R-:W-:-:S07]  /*0080*/  USHF.L.U32 UR4, UR4, 0xa, URZ ;  /* 0x0000000a04047899 */ /* 0x004fce000800063f */
[----:B------:R-:W2:Y:S01]  /*0090*/  LDC.64 R32, c[0x0][0x210] ;  /* 0x00008400ff207b82 */ /* 0x000ea20000000a00 */
[----:B-1----:R-:W-:Y:S01]  /*00a0*/  IMAD.SHL.U32 R2, R0, 0x4, RZ ;  /* 0x0000000400027824 */ /* 0x002fe200078e00ff */
[----:B---3--:R-:W-:-:S06]  /*00b0*/  UISETP.GE.AND UP0, UPT, UR7, 0x3c1, UPT ;  /* 0x000003c10700788c */ /* 0x008fcc000bf06270 */
[----:B------:R-:W1:Y:S01]  /*00c0*/  LDC.64 R26, c[0x0][0x220] ;  /* 0x00008800ff1a7b82 */ /* 0x000e620000000a00 */
[----:B------:R-:W-:Y:S02]  /*00d0*/  MOV R7, UR7 ;  /* 0x0000000700077c02 */ /* 0x000fe40008000f00 */
[----:B------:R-:W-:Y:S02]  /*00e0*/  LOP3.LUT R3, R2, 0x1fc, RZ, 0xc0, !PT ;  /* 0x000001fc02037812 */ /* 0x000fe400078ec0ff */
[----:B------:R-:W-:Y:S02]  /*00f0*/  PLOP3.LUT P0, PT, PT, PT, UP0, 0x80, 0x0 ;  /* 0x000000000000781c */ /* 0x000fe40003f0f008 */
[----:B------:R-:W-:-:S04]  /*0100*/  LOP3.LUT R4, R3, UR4, RZ, 0xfc, !PT ;  /* 0x0000000403047c12 */ /* 0x000fc8000f8efcff */
[C---:B------:R-:W-:Y:S01]  /*0110*/  ISETP.GE.AND P2, PT, R4.reuse, 0x300, PT ;  /* 0x000003000400780c */ /* 0x040fe20003f46270 */
[C---:B------:R-:W-:Y:S01]  /*0120*/  IMAD.HI R2, R4.reuse, 0x2aaaaaab, RZ ;  /* 0x2aaaaaab04027827 */ /* 0x040fe200078e02ff */
[----:B------:R-:W-:-:S04]  /*0130*/  ISETP.LT.AND P1, PT, R4, 0x300, !P0 ;  /* 0x000003000400780c */ /* 0x000fc80004721270 */
[----:B------:R-:W-:-:S04]  /*0140*/  SHF.R.U32.HI R5, RZ, 0x1f, R2 ;  /* 0x0000001fff057819 */ /* 0x000fc80000011602 */
[----:B------:R-:W-:-:S05]  /*0150*/  LEA.HI.SX32 R5, R2, R5, 0x1b ;  /* 0x0000000502057211 */ /* 0x000fca00078fdaff */
[----:B------:R-:W-:-:S04]  /*0160*/  IMAD R2, R5, -0xc0, R4 ;  /* 0xffffff4005027824 */ /* 0x000fc800078e0204 */
[----:B------:R-:W-:Y:S02]  /*0170*/  IMAD R6, R7, 0xc0, R2 ;  /* 0x000000c007067824 */ /* 0x000fe400078e0202 */
[----:B----4-:R-:W-:-:S04]  /*0180*/  IMAD.WIDE R14, R2, 0x4, R24 ;  /* 0x00000004020e7825 */ /* 0x010fc800078e0218 */
[----:B------:R-:W-:Y:S01]  /*0190*/  IMAD R13, R5, 0x2d0c0, R6 ;  /* 0x0002d0c0050d7824 */ /* 0x000fe200078e0206 */
[----:B------:R-:W-:Y:S02]  /*01a0*/  CS2R R4, SRZ ;  /* 0x0000000000047805 */ /* 0x000fe4000001ff00 */
[----:B------:R-:W-:Y:S01]  /*01b0*/  CS2R R6, SRZ ;  /* 0x0000000000067805 */ /* 0x000fe2000001ff00 */
[----:B------:R-:W-:Y:S01]  /*01c0*/  IMAD.U32 R16, RZ, RZ, UR4 ;  /* 0x00000004ff107e24 */ /* 0x000fe2000f8e00ff */
[----:B------:R3:W4:Y:S01]  /*01d0*/  @!P2 LDG.E.EL.128 R8, desc[UR8][R14.64] ;  /* 0x000000080e08a981 */ /* 0x000722000c2e1d00 */
[----:B--2---:R-:W-:-:S03]  /*01e0*/  IMAD.WIDE R12, R13, 0x4, R32 ;  /* 0x000000040d0c7825 */ /* 0x004fc600078e0220 */
[----:B------:R-:W-:Y:S02]  /*01f0*/  LOP3.LUT R16, R16, 0x200, R3, 0xfe, !PT ;  /* 0x0000020010107812 */ /* 0x000fe400078efe03 */
[----:B------:R2:W4:Y:S01]  /*0200*/  @P1 LDG.E.EL.128 R4, desc[UR8][R12.64] ;  /* 0x000000080c041981 */ /* 0x000522000c2e1d00 */
[----:B-1----:R-:W-:Y:S01]  /*0210*/  IMAD.WIDE R30, R2, 0x4, R26 ;  /* 0x00000004021e7825 */ /* 0x002fe200078e021a */
[----:B---3--:R-:W-:Y:S02]  /*0220*/  CS2R R14, SRZ ;  /* 0x00000000000e7805 */ /* 0x008fe4000001ff00 */
[----:B--2---:R-:W-:Y:S01]  /*0230*/  CS2R R12, SRZ ;  /* 0x00000000000c7805 */ /* 0x004fe2000001ff00 */
[----:B------:R-:W-:-:S05]  /*0240*/  IMAD.HI R3, R16, 0x2aaaaaab, RZ ;  /* 0x2aaaaaab10037827 */ /* 0x000fca00078e02ff */
[----:B------:R1:W2:Y:S01]  /*0250*/  @!P2 LDG.E.EL.128 R12, desc[UR8][R30.64] ;  /* 0x000000081e0ca981 */ /* 0x0002a2000c2e1d00 */
[----:B------:R-:W-:-:S04]  /*0260*/  SHF.R.U32.HI R18, RZ, 0x1f, R3 ;  /* 0x0000001fff127819 */ /* 0x000fc80000011603 */
[----:B------:R-:W-:Y:S02]  /*0270*/  LEA.HI.SX32 R18, R3, R18, 0x1b ;  /* 0x0000001203127211 */ /* 0x000fe400078fdaff */
[----:B------:R-:W-:-:S03]  /*0280*/  ISETP.GE.AND P1, PT, R16, 0x300, PT ;  /* 0x000003001000780c */ /* 0x000fc60003f26270 */
[----:B------:R-:W-:Y:S01]  /*0290*/  IMAD R3, R18, -0xc0, R16 ;  /* 0xffffff4012037824 */ /* 0x000fe200078e0210 */
[----:B------:R-:W-:-:S03]  /*02a0*/  MOV R17, UR7 ;  /* 0x0000000700117c02 */ /* 0x000fc60008000f00 */
[----:B------:R-:W-:Y:S01]  /*02b0*/  IMAD R18, R18, 0x2d0c0, R3 ;  /* 0x0002d0c012127824 */ /* 0x000fe200078e0203 */
[----:B------:R-:W-:Y:S01]  /*02c0*/  ISETP.LT.AND P3, PT, R16, 0x300, !P0 ;  /* 0x000003001000780c */ /* 0x000fe20004761270 */
[----:B------:R-:W-:Y:S01]  /*02d0*/  IMAD.WIDE R34, R3, 0x4, R24 ;  /* 0x0000000403227825 */ /* 0x000fe200078e0218 */
[----:B------:R-:W-:-:S03]  /*02e0*/  CS2R R24, SRZ ;  /* 0x0000000000187805 */ /* 0x000fc6000001ff00 */
[----:B-1----:R-:W-:Y:S01]  /*02f0*/  IMAD.WIDE R30, R3, 0x4, R26 ;  /* 0x00000004031e7825 */ /* 0x002fe200078e021a */
[----:B------:R-:W-:-:S03]  /*0300*/  CS2R R26, SRZ ;  /* 0x00000000001a7805 */ /* 0x000fc6000001ff00 */
[----:B------:R-:W-:Y:S01]  /*0310*/  IMAD R17, R17, 0xc0, R18 ;  /* 0x000000c011117824 */ /* 0x000fe200078e0212 */
[----:B------:R-:W-:Y:S02]  /*0320*/  CS2R R18, SRZ ;  /* 0x0000000000127805 */ /* 0x000fe4000001ff00 */
[----:B------:R-:W-:Y:S02]  /*0330*/  CS2R R20, SRZ ;  /* 0x0000000000147805 */ /* 0x000fe4000001ff00 */
[----:B------:R-:W-:Y:S01]  /*0340*/  CS2R R22, SRZ ;  /* 0x0000000000167805 */ /* 0x000fe2000001ff00 */
[----:B------:R-:W-:Y:S01]  /*0350*/  IMAD.WIDE R32, R17, 0x4, R32 ;  /* 0x0000000411207825 */ /* 0x000fe200078e0220 */
[----:B------:R-:W-:Y:S01]  /*0360*/  CS2R R16, SRZ ;  /* 0x0000000000107805 */ /* 0x000fe2000001ff00 */
[----:B------:R-:W3:Y:S04]  /*0370*/  @!P1 LDG.E.EL.128 R24, desc[UR8][R30.64] ;  /* 0x000000081e189981 */ /* 0x000ee8000c2e1d00 */
[----:B------:R-:W5:Y:S04]  /*0380*/  @!P1 LDG.E.EL.128 R20, desc[UR8][R34.64] ;  /* 0x0000000822149981 */ /* 0x000f68000c2e1d00 */
[----:B------:R-:W5:Y:S01]  /*0390*/  @P3 LDG.E.EL.128 R16, desc[UR8][R32.64] ;  /* 0x0000000820103981 */ /* 0x000f62000c2e1d00 */
[----:B------:R-:W-:-:S02]  /*03a0*/  P2R R28, PR, RZ, 0x1 ;  /* 0x00000001ff1c7803 */ /* 0x000fc40000000000 */
[----:B------:R-:W-:Y:S01]  /*03b0*/  P2R R29, PR, RZ, 0x2 ;  /* 0x00000002ff1d7803 */ /* 0x000fe20000000000 */
[----:B----4-:R-:W-:Y:S01]  /*03c0*/  FADD R6, -R10, R6 ;  /* 0x000000060a067221 */ /* 0x010fe20000000100 */
[----:B--2---:R-:W-:-:S06]  /*03d0*/  FADD R10, R12, 9.9999997473787516356e-06 ;  /* 0x3727c5ac0c0a7421 */ /* 0x004fcc0000000000 */
[----:B------:R-:W1:Y:S01]  /*03e0*/  MUFU.SQRT R10, R10 ;  /* 0x0000000a000a7308 */ /* 0x000e620000002000 */
[----:B------:R-:W-:Y:S01]  /*03f0*/  FADD R15, R15, 9.9999997473787516356e-06 ;  /* 0x3727c5ac0f0f7421 */ /* 0x000fe20000000000 */
[----:B------:R-:W-:Y:S01]  /*0400*/  FADD R5, -R9, R5 ;  /* 0x0000000509057221 */ /* 0x000fe20000000100 */
[----:B------:R-:W-:-:S05]  /*0410*/  FADD R9, R13, 9.9999997473787516356e-06 ;  /* 0x3727c5ac0d097421 */ /* 0x000fca0000000000 */
[----:B------:R2:W4:Y:S01]  /*0420*/  MUFU.SQRT R13, R15 ;  /* 0x0000000f000d7308 */ /* 0x0005220000002000 */
[----:B------:R-:W-:Y:S01]  /*0430*/  FADD R11, -R11, R7 ;  /* 0x000000070b0b7221 */ /* 0x000fe20000000100 */
[----:B-1----:R-:W-:-:S06]  /*0440*/  FSETP.GT.AND P3, PT, R10, 8.50705917302346158658e+37, PT ;  /* 0x7e8000000a00780b */ /* 0x002fcc0003f64000 */
[----:B------:R-:W1:Y:S01]  /*0450*/  MUFU.SQRT R9, R9 ;  /* 0x0000000900097308 */ /* 0x000e620000002000 */
[----:B------:R-:W-:Y:S01]  /*0460*/  FSETP.GEU.AND P6, PT, R10, 1.175494350822287508e-38, PT ;  /* 0x008000000a00780b */ /* 0x000fe20003fce000 */
[----:B---3--:R-:W-:Y:S01]  /*0470*/  FADD R7, R24, 9.9999997473787516356e-06 ;  /* 0x3727c5ac18077421 */ /* 0x008fe20000000000 */
[----:B------:R-:W-:-:S04]  /*0480*/  IMAD.MOV.U32 R24, RZ, RZ, 0x3e800000 ;  /* 0x3e800000ff187424 */ /* 0x000fc800078e00ff */
[----:B------:R-:W-:Y:S01]  /*0490*/  @P3 FMUL R10, R10, 0.25 ;  /* 0x3e8000000a0a3820 */ /* 0x000fe20000400000 */
[----:B--2---:R-:W-:Y:S01]  /*04a0*/  FSEL R15, R24, 1, P3 ;  /* 0x3f800000180f7808 */ /* 0x004fe20001800000 */
[----:B-----5:R-:W-:Y:S01]  /*04b0*/  FADD R16, -R20, R16 ;  /* 0x0000001014107221 */ /* 0x020fe20000000100 */
[----:B----4-:R-:W-:Y:S01]  /*04c0*/  FSETP.GT.AND P3, PT, R13, 8.50705917302346158658e+37, PT ;  /* 0x7e8000000d00780b */ /* 0x010fe20003f64000 */
[----:B------:R-:W2:Y:S01]  /*04d0*/  MUFU.SQRT R20, R7 ;  /* 0x0000000700147308 */ /* 0x000ea20000002000 */
[----:B------:R-:W-:Y:S01]  /*04e0*/  FADD R14, R14, 9.9999997473787516356e-06 ;  /* 0x3727c5ac0e0e7421 */ /* 0x000fe20000000000 */
[----:B------:R-:W-:Y:S01]  /*04f0*/  FADD R25, R25, 9.9999997473787516356e-06 ;  /* 0x3727c5ac19197421 */ /* 0x000fe20000000000 */
[----:B------:R-:W-:Y:S01]  /*0500*/  FADD R33, R26, 9.9999997473787516356e-06 ;  /* 0x3727c5ac1a217421 */ /* 0x000fe20000000000 */
[----:B-1----:R-:W-:Y:S01]  /*0510*/  FSETP.GT.AND P5, PT, R9, 8.50705917302346158658e+37, PT ;  /* 0x7e8000000900780b */ /* 0x002fe20003fa4000 */
[----:B------:R-:W-:Y:S01]  /*0520*/  FADD R23, -R23, R19 ;  /* 0x0000001317177221 */ /* 0x000fe20000000100 */
[----:B------:R-:W-:-:S02]  /*0530*/  FSETP.GEU.AND P0, PT, R13, 1.175494350822287508e-38, PT ;  /* 0x008000000d00780b */ /* 0x000fc40003f0e000 */
[----:B------:R-:W1:Y:S01]  /*0540*/  MUFU.SQRT R12, R14 ;  /* 0x0000000e000c7308 */ /* 0x000e620000002000 */
[----:B------:R-:W-:Y:S01]  /*0550*/  FSEL R30, R24, 1, P3 ;  /* 0x3f800000181e7808 */ /* 0x000fe20001800000 */
[----:B------:R-:W-:Y:S02]  /*0560*/  FADD R27, R27, 9.9999997473787516356e-06 ;  /* 0x3727c5ac1b1b7421 */ /* 0x000fe40000000000 */
[----:B------:R-:W-:Y:S01]  /*0570*/  @P3 FMUL R13, R13, 0.25 ;  /* 0x3e8000000d0d3820 */ /* 0x000fe20000400000 */
[----:B--2---:R-:W-:-:S03]  /*0580*/  FSETP.GT.AND P3, PT, R20, 8.50705917302346158658e+37, PT ;  /* 0x7e8000001400780b */ /* 0x004fc60003f64000 */
[----:B------:R-:W2:Y:S01]  /*0590*/  MUFU.SQRT R19, R25 ;  /* 0x0000001900137308 */ /* 0x000ea20000002000 */
[----:B------:R-:W-:-:S07]  /*05a0*/  @!P6 FMUL R10, R10, 16777216 ;  /* 0x4b8000000a0ae820 */ /* 0x000fce0000400000 */
[----:B------:R-:W3:Y:S01]  /*05b0*/  MUFU.SQRT R26, R33 ;  /* 0x00000021001a7308 */ /* 0x000ee20000002000 */
[----:B------:R-:W-:-:S07]  /*05c0*/  FSETP.GEU.AND P1, PT, R9, 1.175494350822287508e-38, PT ;  /* 0x008000000900780b */ /* 0x000fce0003f2e000 */
[----:B------:R-:W4:Y:S01]  /*05d0*/  MUFU.SQRT R25, R27 ;  /* 0x0000001b00197308 */ /* 0x000f220000002000 */
[----:B------:R-:W-:Y:S01]  /*05e0*/  @P5 FMUL R9, R9, 0.25 ;  /* 0x3e80000009095820 */ /* 0x000fe20000400000 */
[----:B------:R-:W-:Y:S02]  /*05f0*/  FSEL R31, R24, 1, P5 ;  /* 0x3f800000181f7808 */ /* 0x000fe40002800000 */
[----:B-1----:R-:W-:Y:S02]  /*0600*/  FSETP.GT.AND P4, PT, R12, 8.50705917302346158658e+37, PT ;  /* 0x7e8000000c00780b */ /* 0x002fe40003f84000 */
[C---:B------:R-:W-:Y:S01]  /*0610*/  FSETP.GEU.AND P5, PT, R20.reuse, 1.175494350822287508e-38, PT ;  /* 0x008000001400780b */ /* 0x040fe20003fae000 */
[----:B------:R-:W-:Y:S01]  /*0620*/  @P3 FMUL R20, R20, 0.25 ;  /* 0x3e80000014143820 */ /* 0x000fe20000400000 */
[----:B------:R-:W-:Y:S01]  /*0630*/  FSEL R7, R24, 1, P3 ;  /* 0x3f80000018077808 */ /* 0x000fe20001800000 */
[----:B------:R-:W1:Y:S01]  /*0640*/  MUFU.RCP R10, R10 ;  /* 0x0000000a000a7308 */ /* 0x000e620000001000 */
[----:B--2---:R-:W-:Y:S01]  /*0650*/  FSETP.GT.AND P3, PT, R19, 8.50705917302346158658e+37, PT ;  /* 0x7e8000001300780b */ /* 0x004fe20003f64000 */
[----:B------:R-:W-:Y:S01]  /*0660*/  @!P6 FMUL R15, R15, 16777216 ;  /* 0x4b8000000f0fe820 */ /* 0x000fe20000400000 */
[----:B---3--:R-:W-:-:S02]  /*0670*/  FSETP.GT.AND P6, PT, R26, 8.50705917302346158658e+37, PT ;  /* 0x7e8000001a00780b */ /* 0x008fc40003fc4000 */
[----:B------:R-:W-:Y:S02]  /*0680*/  P2R R32, PR, RZ, 0x2 ;  /* 0x00000002ff207803 */ /* 0x000fe40000000000 */
[----:B----4-:R-:W-:Y:S01]  /*0690*/  FSETP.GT.AND P1, PT, R25, 8.50705917302346158658e+37, PT ;  /* 0x7e8000001900780b */ /* 0x010fe20003f24000 */
[----:B------:R-:W-:Y:S01]  /*06a0*/  FADD R4, -R8, R4 ;  /* 0x0000000408047221 */ /* 0x000fe20000000100 */
[----:B------:R-:W-:Y:S01]  /*06b0*/  P2R R8, PR, RZ, 0x4 ;  /* 0x00000004ff087803 */ /* 0x000fe20000000000 */
[----:B------:R-:W-:Y:S01]  /*06c0*/  FADD R18, -R22, R18 ;  /* 0x0000001216127221 */ /* 0x000fe20000000100 */
[C---:B------:R-:W-:Y:S01]  /*06d0*/  FSETP.GEU.AND P2, PT, R12.reuse, 1.175494350822287508e-38, PT ;  /* 0x008000000c00780b */ /* 0x040fe20003f4e000 */
[----:B------:R-:W-:Y:S01]  /*06e0*/  @P4 FMUL R12, R12, 0.25 ;  /* 0x3e8000000c0c4820 */ /* 0x000fe20000400000 */
[C---:B------:R-:W-:Y:S01]  /*06f0*/  FSEL R22, R24.reuse, 1, P4 ;  /* 0x3f80000018167808 */ /* 0x040fe20002000000 */
[----:B------:R-:W-:Y:S01]  /*0700*/  FADD R17, -R21, R17 ;  /* 0x0000001115117221 */ /* 0x000fe20000000100 */
[C---:B------:R-:W-:Y:S01]  /*0710*/  FSETP.GEU.AND P4, PT, R19.reuse, 1.175494350822287508e-38, PT ;  /* 0x008000001300780b */ /* 0x040fe20003f8e000 */
[----:B------:R-:W-:Y:S01]  /*0720*/  @P3 FMUL R19, R19, 0.25 ;  /* 0x3e80000013133820 */ /* 0x000fe20000400000 */
[----:B------:R-:W-:Y:S01]  /*0730*/  FSEL R14, R24, 1, P3 ;  /* 0x3f800000180e7808 */ /* 0x000fe20001800000 */
[----:B-1----:R-:W-:Y:S01]  /*0740*/  FMUL R21, R10, R15 ;  /* 0x0000000f0a157220 */ /* 0x002fe20000400000 */
[C---:B------:R-:W-:Y:S01]  /*0750*/  FSETP.GEU.AND P3, PT, R26.reuse, 1.175494350822287508e-38, PT ;  /* 0x008000001a00780b */ /* 0x040fe20003f6e000 */
[----:B------:R-:W-:Y:S01]  /*0760*/  @P6 FMUL R26, R26, 0.25 ;  /* 0x3e8000001a1a6820 */ /* 0x000fe20000400000 */
[----:B------:R-:W-:-:S02]  /*0770*/  FSEL R15, R24, 1, P6 ;  /* 0x3f800000180f7808 */ /* 0x000fc40003000000 */
[C---:B------:R-:W-:Y:S01]  /*0780*/  FSETP.GEU.AND P6, PT, R25.reuse, 1.175494350822287508e-38, PT ;  /* 0x008000001900780b */ /* 0x040fe20003fce000 */
[----:B------:R-:W-:Y:S01]  /*0790*/  @P1 FMUL R25, R25, 0.25 ;  /* 0x3e80000019191820 */ /* 0x000fe20000400000 */
[----:B------:R-:W-:Y:S02]  /*07a0*/  FSEL R10, R24, 1, P1 ;  /* 0x3f800000180a7808 */ /* 0x000fe40000800000 */
[----:B------:R-:W-:Y:S01]  /*07b0*/  ISETP.NE.AND P1, PT, R32, RZ, PT ;  /* 0x000000ff2000720c */ /* 0x000fe20003f25270 */
[----:B------:R-:W-:Y:S01]  /*07c0*/  @!P0 FMUL R13, R13, 16777216 ;  /* 0x4b8000000d0d8820 */ /* 0x000fe20000400000 */
[----:B------:R-:W-:Y:S01]  /*07d0*/  @!P2 FMUL R12, R12, 16777216 ;  /* 0x4b8000000c0ca820 */ /* 0x000fe20000400000 */
[----:B------:R-:W-:Y:S01]  /*07e0*/  @!P2 FMUL R22, R22, 16777216 ;  /* 0x4b8000001616a820 */ /* 0x000fe20000400000 */
[----:B------:R-:W-:-:S03]  /*07f0*/  ISETP.NE.AND P2, PT, R8, RZ, PT ;  /* 0x000000ff0800720c */ /* 0x000fc60003f45270 */
[----:B------:R-:W1:Y:S06]  /*0800*/  MUFU.RCP R13, R13 ;  /* 0x0000000d000d7308 */ /* 0x000e6c0000001000 */
[----:B------:R-:W-:Y:S01]  /*0810*/  @!P1 FMUL R9, R9, 16777216 ;  /* 0x4b80000009099820 */ /* 0x000fe20000400000 */
[----:B------:R-:W-:Y:S01]  /*0820*/  @!P1 FMUL R31, R31, 16777216 ;  /* 0x4b8000001f1f9820 */ /* 0x000fe20000400000 */
[----:B------:R-:W-:Y:S02]  /*0830*/  ISETP.NE.AND P1, PT, R29, RZ, PT ;  /* 0x000000ff1d00720c */ /* 0x000fe40003f25270 */
[----:B------:R-:W2:Y:S08]  /*0840*/  MUFU.RCP R8, R9 ;  /* 0x0000000900087308 */ /* 0x000eb00000001000 */
[----:B------:R-:W3:Y:S01]  /*0850*/  MUFU.RCP R29, R12 ;  /* 0x0000000c001d7308 */ /* 0x000ee20000001000 */
[----:B------:R-:W-:Y:S01]  /*0860*/  @!P0 FMUL R30, R30, 16777216 ;  /* 0x4b8000001e1e8820 */ /* 0x000fe20000400000 */
[----:B------:R-:W-:-:S03]  /*0870*/  ISETP.NE.AND P0, PT, R28, RZ, PT ;  /* 0x000000ff1c00720c */ /* 0x000fc60003f05270 */
[----:B-1----:R-:W-:Y:S01]  /*0880*/  FMUL R24, R13, R30 ;  /* 0x0000001e0d187220 */ /* 0x002fe20000400000 */
[----:B--2---:R-:W-:Y:S01]  /*0890*/  FMUL R30, R8, R31 ;  /* 0x0000001f081e7220 */ /* 0x004fe20000400000 */
[----:B------:R-:W-:Y:S01]  /*08a0*/  @!P6 FMUL R25, R25, 16777216 ;  /* 0x4b8000001919e820 */ /* 0x000fe20000400000 */
[----:B------:R-:W1:Y:S01]  /*08b0*/  LDC.64 R8, c[0x0][0x230] ;  /* 0x00008c00ff087b82 */ /* 0x000e620000000a00 */
[----:B------:R-:W-:Y:S01]  /*08c0*/  @!P5 FMUL R20, R20, 16777216 ;  /* 0x4b8000001414d820 */ /* 0x000fe20000400000 */
[----:B---3--:R-:W-:-:S06]  /*08d0*/  FMUL R31, R29, R22 ;  /* 0x000000161d1f7220 */ /* 0x008fcc0000400000 */
[----:B------:R-:W2:Y:S01]  /*08e0*/  LDC.64 R28, c[0x0][0x228] ;  /* 0x00008a00ff1c7b82 */ /* 0x000ea20000000a00 */
[----:B------:R-:W3:Y:S08]  /*08f0*/  MUFU.RCP R25, R25 ;  /* 0x0000001900197308 */ /* 0x000ef00000001000 */
[----:B------:R-:W4:Y:S01]  /*0900*/  MUFU.RCP R20, R20 ;  /* 0x0000001400147308 */ /* 0x000f220000001000 */
[----:B------:R-:W-:Y:S01]  /*0910*/  @!P6 FMUL R10, R10, 16777216 ;  /* 0x4b8000000a0ae820 */ /* 0x000fe20000400000 */
[----:B------:R-:W-:Y:S01]  /*0920*/  @!P5 FMUL R7, R7, 16777216 ;  /* 0x4b8000000707d820 */ /* 0x000fe20000400000 */
[----:B------:R-:W-:Y:S01]  /*0930*/  @!P4 FMUL R19, R19, 16777216 ;  /* 0x4b8000001313c820 */ /* 0x000fe20000400000 */
[----:B------:R-:W-:Y:S01]  /*0940*/  FMUL R22, R30, R5 ;  /* 0x000000051e167220 */ /* 0x000fe20000400000 */
[----:B------:R-:W-:Y:S01]  /*0950*/  FMUL R13, R21, R4 ;  /* 0x00000004150d7220 */ /* 0x000fe20000400000 */
[----:B---3--:R-:W-:-:S02]  /*0960*/  FMUL R30, R25, R10 ;  /* 0x0000000a191e7220 */ /* 0x008fc40000400000 */
[----:B------:R3:W5:Y:S01]  /*0970*/  MUFU.RCP R27, R19 ;  /* 0x00000013001b7308 */ /* 0x0007620000001000 */
[----:B-1----:R-:W-:-:S04]  /*0980*/  IMAD.WIDE R32, R2, 0x4, R8 ;  /* 0x0000000402207825 */ /* 0x002fc800078e0208 */
[----:B------:R-:W-:Y:S01]  /*0990*/  FMUL R24, R24, R11 ;  /* 0x0000000b18187220 */ /* 0x000fe20000400000 */
[----:B------:R-:W-:Y:S01]  /*09a0*/  CS2R R4, SRZ ;  /* 0x0000000000047805 */ /* 0x000fe2000001ff00 */
[----:B----4-:R-:W-:Y:S01]  /*09b0*/  FMUL R25, R20, R7 ;  /* 0x0000000714197220 */ /* 0x010fe20000400000 */
[----:B--2---:R-:W-:-:S04]  /*09c0*/  IMAD.WIDE R20, R2, 0x4, R28 ;  /* 0x0000000402147825 */ /* 0x004fc800078e021c */
[----:B---3--:R-:W-:Y:S01]  /*09d0*/  FMUL R19, R31, R6 ;  /* 0x000000061f137220 */ /* 0x008fe20000400000 */
[----:B------:R-:W-:Y:S01]  /*09e0*/  CS2R R6, SRZ ;  /* 0x0000000000067805 */ /* 0x000fe2000001ff00 */
[----:B------:R-:W-:Y:S01]  /*09f0*/  IMAD.WIDE R28, R3, 0x4, R28 ;  /* 0x00000004031c7825 */ /* 0x000fe200078e021c */
[----:B------:R-:W-:-:S03]  /*0a00*/  CS2R R10, SRZ ;  /* 0x00000000000a7805 */ /* 0x000fc6000001ff00 */
[----:B------:R-:W-:Y:S01]  /*0a10*/  IMAD.WIDE R2, R3, 0x4, R8 ;  /* 0x0000000403027825 */ /* 0x000fe200078e0208 */
[----:B------:R-:W-:Y:S01]  /*0a20*/  CS2R R8, SRZ ;  /* 0x0000000000087805 */ /* 0x000fe2000001ff00 */
[----:B------:R1:W2:Y:S05]  /*0a30*/  @!P2 LDG.E.EL.128 R4, desc[UR8][R20.64] ;  /* 0x000000081404a981 */ /* 0x0002aa000c2e1d00 */
[----:B------:R-:W2:Y:S01]  /*0a40*/  @!P2 LDG.E.EL.128 R8, desc[UR8][R32.64] ;  /* 0x000000082008a981 */ /* 0x000ea2000c2e1d00 */
[----:B------:R-:W-:-:S04]  /*0a50*/  @!P3 FMUL R26, R26, 16777216 ;  /* 0x4b8000001a1ab820 */ /* 0x000fc80000400000 */
[----:B------:R5:W3:Y:S01]  /*0a60*/  MUFU.RCP R12, R26 ;  /* 0x0000001a000c7308 */ /* 0x000ae20000001000 */
[----:B------:R-:W-:Y:S01]  /*0a70*/  @!P4 FMUL R14, R14, 16777216 ;  /* 0x4b8000000e0ec820 */ /* 0x000fe20000400000 */
[----:B------:R-:W-:Y:S01]  /*0a80*/  @!P3 FMUL R15, R15, 16777216 ;  /* 0x4b8000000f0fb820 */ /* 0x000fe20000400000 */
[----:B------:R-:W-:Y:S01]  /*0a90*/  FMUL R30, R30, R23 ;  /* 0x000000171e1e7220 */ /* 0x000fe20000400000 */
[----:B-1----:R-:W-:Y:S01]  /*0aa0*/  CS2R R20, SRZ ;  /* 0x0000000000147805 */ /* 0x002fe2000001ff00 */
[----:B-----5:R-:W-:Y:S01]  /*0ab0*/  FMUL R26, R27, R14 ;  /* 0x0000000e1b1a7220 */ /* 0x020fe20000400000 */
[----:B---3--:R-:W-:Y:S01]  /*0ac0*/  FMUL R27, R12, R15 ;  /* 0x0000000f0c1b7220 */ /* 0x008fe20000400000 */
[----:B------:R-:W-:Y:S01]  /*0ad0*/  CS2R R14, SRZ ;  /* 0x00000000000e7805 */ /* 0x000fe2000001ff00 */
[----:B------:R-:W1:Y:S01]  /*0ae0*/  S2UR UR6, SR_CgaCtaId ;  /* 0x00000000000679c3 */ /* 0x000e620000008800 */
[----:B--2---:R-:W-:Y:S01]  /*0af0*/  FFMA R8, R13, R4, R8 ;  /* 0x000000040d087223 */ /* 0x004fe20000000008 */
[----:B------:R-:W-:Y:S01]  /*0b00*/  FFMA R5, R22, R5, R9 ;  /* 0x0000000516057223 */ /* 0x000fe20000000009 */
[----:B------:R-:W-:-:S02]  /*0b10*/  CS2R R12, SRZ ;  /* 0x00000000000c7805 */ /* 0x000fc4000001ff00 */
[----:B------:R-:W-:-:S04]  /*0b20*/  CS2R R22, SRZ ;  /* 0x0000000000167805 */ /* 0x000fc8000001ff00 */
[----:B------:R-:W2:Y:S04]  /*0b30*/  @!P1 LDG.E.EL.128 R12, desc[UR8][R28.64] ;  /* 0x000000081c0c9981 */ /* 0x000ea8000c2e1d00 */
[----:B------:R3:W2:Y:S01]  /*0b40*/  @!P1 LDG.E.EL.128 R20, desc[UR8][R2.64] ;  /* 0x0000000802149981 */ /* 0x0006a2000c2e1d00 */
[----:B------:R-:W-:-:S04]  /*0b50*/  MOV R9, UR4 ;  /* 0x0000000400097c02 */ /* 0x000fc80008000f00 */
[----:B------:R-:W-:Y:S01]  /*0b60*/  LOP3.LUT R4, R9, 0x7f, R0, 0xf8, !PT ;  /* 0x0000007f09047812 */ /* 0x000fe200078ef800 */
[----:B------:R-:W-:-:S04]  /*0b70*/  FFMA R10, R19, R6, R10 ;  /* 0x00000006130a7223 */ /* 0x000fc8000000000a */
[----:B------:R-:W-:-:S05]  /*0b80*/  IMAD.HI R9, R4, 0x2aaaaaab, RZ ;  /* 0x2aaaaaab04097827 */ /* 0x000fca00078e02ff */
[----:B------:R-:W-:Y:S01]  /*0b90*/  SHF.R.U32.HI R6, RZ, 0x1f, R9 ;  /* 0x0000001fff067819 */ /* 0x000fe20000011609 */
[----:B------:R-:W-:-:S03]  /*0ba0*/  FFMA R24, R24, R7, R11 ;  /* 0x0000000718187223 */ /* 0x000fc6000000000b */
[----:B------:R-:W-:Y:S01]  /*0bb0*/  LEA.HI.SX32 R9, R9, R6, 0x1b ;  /* 0x0000000609097211 */ /* 0x000fe200078fdaff */
[----:B------:R-:W-:Y:S01]  /*0bc0*/  IMAD.MOV.U32 R11, RZ, RZ, 0x3c1 ;  /* 0x000003c1ff0b7424 */ /* 0x000fe200078e00ff */
[----:B------:R-:W-:-:S03]  /*0bd0*/  LOP3.LUT R7, R0, 0x7f, RZ, 0xc0, !PT ;  /* 0x0000007f00077812 */ /* 0x000fc600078ec0ff */
[----:B------:R-:W-:Y:S01]  /*0be0*/  IMAD R0, R9, -0xc0, R4 ;  /* 0xffffff4009007824 */ /* 0x000fe200078e0204 */
[----:B---3--:R-:W-:-:S03]  /*0bf0*/  MOV R2, UR4 ;  /* 0x0000000400027c02 */ /* 0x008fc60008000f00 */
[----:B------:R-:W-:Y:S02]  /*0c00*/  IMAD R0, R0, R11, UR7 ;  /* 0x0000000700007e24 */ /* 0x000fe4000f8e020b */
[----:B------:R-:W3:Y:S01]  /*0c10*/  S2R R11, SR_TID.X ;  /* 0x00000000000b7919 */ /* 0x000ee20000002100 */
[----:B------:R-:W-:-:S05]  /*0c20*/  LOP3.LUT R2, R2, 0x180, R7, 0xfe, !PT ;  /* 0x0000018002027812 */ /* 0x000fca00078efe07 */
[----:B------:R-:W-:-:S05]  /*0c30*/  IMAD.HI R3, R2, 0x2aaaaaab, RZ ;  /* 0x2aaaaaab02037827 */ /* 0x000fca00078e02ff */
[----:B------:R-:W-:-:S04]  /*0c40*/  SHF.R.U32.HI R6, RZ, 0x1f, R3 ;  /* 0x0000001fff067819 */ /* 0x000fc80000011603 */
[----:B------:R-:W-:Y:S01]  /*0c50*/  LEA.HI.SX32 R3, R3, R6, 0x1b ;  /* 0x0000000603037211 */ /* 0x000fe200078fdaff */
[----:B------:R-:W-:Y:S01]  /*0c60*/  IMAD R0, R9, 0x168600, R0 ;  /* 0x0016860009007824 */ /* 0x000fe200078e0200 */
[----:B------:R-:W-:Y:S01]  /*0c70*/  ISETP.LT.AND P3, PT, R2, 0x300, !P0 ;  /* 0x000003000200780c */ /* 0x000fe20004761270 */
[----:B------:R-:W-:Y:S02]  /*0c80*/  IMAD.MOV.U32 R9, RZ, RZ, 0x3c1 ;  /* 0x000003c1ff097424 */ /* 0x000fe400078e00ff */
[----:B------:R-:W-:-:S04]  /*0c90*/  IMAD R2, R3, -0xc0, R2 ;  /* 0xffffff4003027824 */ /* 0x000fc800078e0202 */
[----:B------:R-:W-:Y:S01]  /*0ca0*/  IMAD R2, R2, R9, UR7 ;  /* 0x0000000702027e24 */ /* 0x000fe2000f8e0209 */
[C---:B------:R-:W-:Y:S01]  /*0cb0*/  FSETP.GEU.AND P2, PT, R8.reuse, RZ, PT ;  /* 0x000000ff0800720b */ /* 0x040fe20003f4e000 */
[----:B------:R-:W-:Y:S01]  /*0cc0*/  UMOV UR5, 0x400 ;  /* 0x0000040000057882 */ /* 0x000fe20000000000 */
[----:B------:R-:W-:Y:S01]  /*0cd0*/  FSETP.GEU.AND P1, PT, R5, RZ, PT ;  /* 0x000000ff0500720b */ /* 0x000fe20003f2e000 */
[----:B------:R-:W-:Y:S02]  /*0ce0*/  IMAD R2, R3, 0x168600, R2 ;  /* 0x0016860003027824 */ /* 0x000fe400078e0202 */
[----:B------:R-:W-:Y:S01]  /*0cf0*/  FMUL R27, R27, R18 ;  /* 0x000000121b1b7220 */ /* 0x000fe20000400000 */
[----:B-1----:R-:W-:Y:S01]  /*0d00*/  UPRMT UR5, UR6, 0x654, UR5 ;  /* 0x0000065406057896 */ /* 0x002fe20008000005 */
[----:B---3--:R-:W-:Y:S02]  /*0d10*/  SHF.L.U32 R3, R11, 0x2, RZ ;  /* 0x000000020b037819 */ /* 0x008fe400000006ff */
[----:B------:R-:W-:-:S02]  /*0d20*/  FSEL R18, R8, RZ, P2 ;  /* 0x000000ff08127208 */ /* 0x000fc40001000000 */
[----:B------:R-:W-:Y:S02]  /*0d30*/  FSEL R28, R5, RZ, P1 ;  /* 0x000000ff051c7208 */ /* 0x000fe40000800000 */
[----:B------:R-:W-:Y:S02]  /*0d40*/  LOP3.LUT R3, R3, 0x1fc, RZ, 0xc0, !PT ;  /* 0x000001fc03037812 */ /* 0x000fe400078ec0ff */
[----:B------:R-:W-:Y:S02]  /*0d50*/  FSETP.GEU.AND P2, PT, R10, RZ, PT ;  /* 0x000000ff0a00720b */ /* 0x000fe40003f4e000 */
[----:B------:R-:W-:Y:S02]  /*0d60*/  FSETP.GEU.AND P1, PT, R24, RZ, PT ;  /* 0x000000ff1800720b */ /* 0x000fe40003f2e000 */
[----:B------:R-:W-:Y:S02]  /*0d70*/  LEA R9, R3, UR5, 0x3 ;  /* 0x0000000503097c11 */ /* 0x000fe4000f8e18ff */
[----:B------:R-:W-:-:S02]  /*0d80*/  FSEL R32, R10, RZ, P2 ;  /* 0x000000ff0a207208 */ /* 0x000fc40001000000 */
[----:B------:R-:W-:Y:S01]  /*0d90*/  FSEL R34, R24, RZ, P1 ;  /* 0x000000ff18227208 */ /* 0x000fe20000800000 */
[----:B------:R1:W-:Y:S01]  /*0da0*/  STS [R9], R18 ;  /* 0x0000001209007388 */ /* 0x0003e20000000800 */
[----:B------:R-:W-:-:S03]  /*0db0*/  LOP3.LUT R8, R4, 0x300, RZ, 0xfc, !PT ;  /* 0x0000030004087812 */ /* 0x000fc600078efcff */
[----:B------:R-:W-:Y:S04]  /*0dc0*/  STS [R9+0x8], R28 ;  /* 0x0000081c09007388 */ /* 0x000fe80000000800 */
[----:B------:R-:W-:Y:S04]  /*0dd0*/  STS [R9+0x10], R32 ;  /* 0x0000102009007388 */ /* 0x000fe80000000800 */
[----:B------:R3:W-:Y:S01]  /*0de0*/  STS [R9+0x18], R34 ;  /* 0x0000182209007388 */ /* 0x0007e20000000800 */
[----:B------:R-:W-:-:S04]  /*0df0*/  IMAD.HI R5, R8, 0x2aaaaaab, RZ ;  /* 0x2aaaaaab08057827 */ /* 0x000fc800078e02ff */
[----:B------:R-:W-:Y:S01]  /*0e00*/  FMUL R26, R26, R17 ;  /* 0x000000111a1a7220 */ /* 0x000fe20000400000 */
[----:B------:R-:W-:Y:S01]  /*0e10*/  FMUL R25, R25, R16 ;  /* 0x0000001019197220 */ /* 0x000fe20000400000 */
[----:B------:R-:W-:Y:S02]  /*0e20*/  LOP3.LUT R11, R11, 0x7f, RZ, 0xc0, !PT ;  /* 0x0000007f0b0b7812 */ /* 0x000fe400078ec0ff */
[----:B------:R-:W-:Y:S02]  /*0e30*/  SHF.R.U32.HI R10, RZ, 0x1f, R5 ;  /* 0x0000001fff0a7819 */ /* 0x000fe40000011605 */
[----:B------:R-:W-:Y:S02]  /*0e40*/  LOP3.LUT R17, R7, 0x80, RZ, 0xfc, !PT ;  /* 0x0000008007117812 */ /* 0x000fe400078efcff */
[----:B------:R-:W-:Y:S02]  /*0e50*/  LEA.HI.SX32 R5, R5, R10, 0x1b ;  /* 0x0000000a05057211 */ /* 0x000fe400078fdaff */
[----:B------:R-:W-:-:S02]  /*0e60*/  LOP3.LUT R10, R11, 0x180, RZ, 0xfc, !PT ;  /* 0x000001800b0a7812 */ /* 0x000fc400078efcff */
[----:B------:R-:W-:Y:S02]  /*0e70*/  LEA R17, R17, UR5, 0x3 ;  /* 0x0000000511117c11 */ /* 0x000fe4000f8e18ff */
[----:B------:R-:W-:Y:S01]  /*0e80*/  LEA R10, R10, UR5, 0x3 ;  /* 0x000000050a0a7c11 */ /* 0x000fe2000f8e18ff */
[----:B------:R-:W-:Y:S01]  /*0e90*/  BAR.SYNC.DEFER_BLOCKING 0x0 ;  /* 0x0000000000007b1d */ /* 0x000fe20000010000 */
[----:B------:R-:W-:-:S05]  /*0ea0*/  IMAD.U32 R6, RZ, RZ, UR4 ;  /* 0x00000004ff067e24 */ /* 0x000fca000f8e00ff */
[----:B------:R-:W-:Y:S01]  /*0eb0*/  LDS R11, [R10] ;  /* 0x000000000a0b7984 */ /* 0x000fe20000000800 */
[----:B------:R-:W-:-:S05]  /*0ec0*/  LOP3.LUT R6, R6, 0x100, R7, 0xfe, !PT ;  /* 0x0000010006067812 */ /* 0x000fca00078efe07 */
[----:B------:R-:W-:Y:S01]  /*0ed0*/  IMAD.HI R3, R6, 0x2aaaaaab, RZ ;  /* 0x2aaaaaab06037827 */ /* 0x000fe200078e02ff */
[----:B------:R-:W-:-:S04]  /*0ee0*/  LOP3.LUT R19, R4, 0x280, RZ, 0xfc, !PT ;  /* 0x0000028004137812 */ /* 0x000fc800078efcff */
[----:B------:R-:W-:Y:S02]  /*0ef0*/  SHF.R.U32.HI R16, RZ, 0x1f, R3 ;  /* 0x0000001fff107819 */ /* 0x000fe40000011603 */
[----:B-1----:R-:W-:Y:S02]  /*0f00*/  LOP3.LUT R18, R4, 0x200, RZ, 0xfc, !PT ;  /* 0x0000020004127812 */ /* 0x002fe400078efcff */
[----:B------:R-:W-:Y:S01]  /*0f10*/  LEA.HI.SX32 R3, R3, R16, 0x1b ;  /* 0x0000001003037211 */ /* 0x000fe200078fdaff */
[----:B------:R-:W-:Y:S01]  /*0f20*/  IMAD.HI R16, R19, 0x2aaaaaab, RZ ;  /* 0x2aaaaaab13107827 */ /* 0x000fe200078e02ff */
[----:B------:R-:W-:-:S06]  /*0f30*/  UISETP.LT.AND UP0, UPT, UR4, URZ, !UP0 ;  /* 0x0000003f0400728c */ /* 0x000fcc000c701270 */
[----:B------:R-:W-:Y:S01]  /*0f40*/  PLOP3.LUT P6, PT, PT, PT, UP0, 0x80, 0x0 ;  /* 0x000000000000781c */ /* 0x000fe20003fcf008 */
[----:B--2---:R-:W-:Y:S01]  /*0f50*/  FFMA R12, R25, R12, R20 ;  /* 0x0000000c190c7223 */ /* 0x004fe20000000014 */
[----:B------:R-:W-:Y:S01]  /*0f60*/  FFMA R13, R26, R13, R21 ;  /* 0x0000000d1a0d7223 */ /* 0x000fe20000000015 */
[----:B------:R-:W-:Y:S01]  /*0f70*/  LOP3.LUT R20, R7, 0x100, RZ, 0xfc, !PT ;  /* 0x0000010007147812 */ /* 0x000fe200078efcff */
[----:B------:R-:W-:Y:S01]  /*0f80*/  FFMA R24, R27, R14, R22 ;  /* 0x0000000e1b187223 */ /* 0x000fe20000000016 */
[----:B------:R-:W-:Y:S02]  /*0f90*/  LEA R22, R7, UR5, 0x3 ;  /* 0x0000000507167c11 */ /* 0x000fe4000f8e18ff */
[----:B------:R-:W-:Y:S02]  /*0fa0*/  LEA R20, R20, UR5, 0x3 ;  /* 0x0000000514147c11 */ /* 0x000fe4000f8e18ff */
[----:B------:R-:W-:Y:S01]  /*0fb0*/  FSETP.GEU.AND P1, PT, R13, RZ, PT ;  /* 0x000000ff0d00720b */ /* 0x000fe20003f2e000 */
[----:B------:R-:W1:Y:S01]  /*0fc0*/  LDS R14, [R22] ;  /* 0x00000000160e7984 */ /* 0x000e620000000800 */
[----:B------:R-:W-:-:S02]  /*0fd0*/  FSETP.GEU.AND P2, PT, R12, RZ, PT ;  /* 0x000000ff0c00720b */ /* 0x000fc40003f4e000 */
[----:B---3--:R-:W-:Y:S02]  /*0fe0*/  FSEL R34, R13, RZ, P1 ;  /* 0x000000ff0d227208 */ /* 0x008fe40000800000 */
[----:B------:R-:W-:Y:S01]  /*0ff0*/  FSEL R32, R12, RZ, P2 ;  /* 0x000000ff0c207208 */ /* 0x000fe20001000000 */
[----:B------:R-:W2:Y:S04]  /*1000*/  LDS R13, [R17] ;  /* 0x00000000110d7984 */ /* 0x000ea80000000800 */
[----:B------:R-:W3:Y:S01]  /*1010*/  LDS R12, [R20] ;  /* 0x00000000140c7984 */ /* 0x000ee20000000800 */
[----:B------:R-:W-:Y:S01]  /*1020*/  BAR.SYNC.DEFER_BLOCKING 0x0 ;  /* 0x0000000000007b1d */ /* 0x000fe20000010000 */
[----:B------:R-:W-:-:S04]  /*1030*/  MOV R26, UR4 ;  /* 0x00000004001a7c02 */ /* 0x000fc80008000f00 */
[----:B------:R-:W-:Y:S01]  /*1040*/  LOP3.LUT R26, R26, 0x80, R7, 0xfe, !PT ;  /* 0x000000801a1a7812 */ /* 0x000fe200078efe07 */
[----:B------:R-:W-:-:S04]  /*1050*/  FFMA R23, R30, R15, R23 ;  /* 0x0000000f1e177223 */ /* 0x000fc80000000017 */
[----:B------:R-:W-:Y:S01]  /*1060*/  IMAD.HI R21, R26, 0x2aaaaaab, RZ ;  /* 0x2aaaaaab1a157827 */ /* 0x000fe200078e02ff */
[----:B------:R-:W-:Y:S02]  /*1070*/  FSETP.GEU.AND P5, PT, R24, RZ, PT ;  /* 0x000000ff1800720b */ /* 0x000fe40003fae000 */
[----:B------:R-:W-:Y:S02]  /*1080*/  FSETP.GEU.AND P2, PT, R23, RZ, PT ;  /* 0x000000ff1700720b */ /* 0x000fe40003f4e000 */
[----:B------:R-:W-:-:S04]  /*1090*/  SHF.R.U32.HI R30, RZ, 0x1f, R21 ;  /* 0x0000001fff1e7819 */ /* 0x000fc80000011615 */
[----:B------:R-:W-:Y:S02]  /*10a0*/  LEA.HI.SX32 R21, R21, R30, 0x1b ;  /* 0x0000001e15157211 */ /* 0x000fe400078fdaff */
[----:B------:R-:W-:Y:S01]  /*10b0*/  FSEL R30, R24, RZ, P5 ;  /* 0x000000ff181e7208 */ /* 0x000fe20002800000 */
[----:B------:R4:W-:Y:S04]  /*10c0*/  STS [R9], R32 ;  /* 0x0000002009007388 */ /* 0x0009e80000000800 */
[----:B------:R-:W-:Y:S01]  /*10d0*/  STS [R9+0x8], R34 ;  /* 0x0000082209007388 */ /* 0x000fe20000000800 */
[----:B----4-:R-:W-:-:S03]  /*10e0*/  FSEL R32, R23, RZ, P2 ;  /* 0x000000ff17207208 */ /* 0x010fc60001000000 */
[----:B------:R4:W-:Y:S04]  /*10f0*/  STS [R9+0x10], R30 ;  /* 0x0000101e09007388 */ /* 0x0009e80000000800 */
[----:B------:R5:W-:Y:S01]  /*1100*/  STS [R9+0x18], R32 ;  /* 0x0000182009007388 */ /* 0x000be20000000800 */
[----:B------:R-:W-:Y:S01]  /*1110*/  BAR.SYNC.DEFER_BLOCKING 0x0 ;  /* 0x0000000000007b1d */ /* 0x000fe20000010000 */
[----:B------:R-:W-:Y:S01]  /*1120*/  SHF.R.U32.HI R7, RZ, 0x1f, R16 ;  /* 0x0000001fff077819 */ /* 0x000fe20000011610 */
[----:B------:R-:W-:Y:S01]  /*1130*/  HFMA2.MMA R24, -RZ, RZ, 0, 5.7280063629150390625e-05 ;  /* 0x000003c1ff187435 */ /* 0x000fe200000001ff */
[----:B------:R-:W-:Y:S01]  /*1140*/  IMAD.HI R15, R18, 0x2aaaaaab, RZ ;  /* 0x2aaaaaab120f7827 */ /* 0x000fe200078e02ff */
[----:B------:R-:W-:Y:S02]  /*1150*/  ISETP.LT.AND P1, PT, R6, 0x300, !P0 ;  /* 0x000003000600780c */ /* 0x000fe40004721270 */
[----:B------:R-:W-:Y:S01]  /*1160*/  LEA.HI.SX32 R16, R16, R7, 0x1b ;  /* 0x0000000710107211 */ /* 0x000fe200078fdaff */
[----:B------:R-:W-:Y:S01]  /*1170*/  IMAD R6, R3, -0xc0, R6 ;  /* 0xffffff4003067824 */ /* 0x000fe200078e0206 */
[----:B------:R-:W-:Y:S01]  /*1180*/  SHF.R.U32.HI R28, RZ, 0x1f, R15 ;  /* 0x0000001fff1c7819 */ /* 0x000fe2000001160f */
[----:B------:R-:W-:-:S02]  /*1190*/  IMAD R7, R21, -0xc0, R26 ;  /* 0xffffff4015077824 */ /* 0x000fc400078e021a */
[----:B------:R-:W-:Y:S01]  /*11a0*/  IMAD.MOV.U32 R25, RZ, RZ, 0x3c1 ;  /* 0x000003c1ff197424 */ /* 0x000fe200078e00ff */
[----:B------:R-:W-:Y:S01]  /*11b0*/  ISETP.LT.AND P4, PT, R26, 0x300, !P0 ;  /* 0x000003001a00780c */ /* 0x000fe20004781270 */
[----:B------:R-:W-:Y:S01]  /*11c0*/  IMAD R24, R7, R24, UR7 ;  /* 0x0000000707187e24 */ /* 0x000fe2000f8e0218 */
[----:B------:R-:W-:Y:S01]  /*11d0*/  LEA.HI.SX32 R15, R15, R28, 0x1b ;  /* 0x0000001c0f0f7211 */ /* 0x000fe200078fdaff */
[----:B------:R-:W-:Y:S01]  /*11e0*/  IMAD R26, R6, R25, UR7 ;  /* 0x00000007061a7e24 */ /* 0x000fe2000f8e0219 */
[C---:B------:R-:W-:Y:S01]  /*11f0*/  ISETP.LT.AND P5, PT, R4.reuse, 0x300, !P0 ;  /* 0x000003000400780c */ /* 0x040fe200047a1270 */
[----:B------:R-:W1:Y:S01]  /*1200*/  LDC.64 R6, c[0x0][0x238] ;  /* 0x00008e00ff067b82 */ /* 0x000e620000000a00 */
[----:B------:R-:W-:Y:S01]  /*1210*/  LOP3.LUT R28, R4, 0x380, RZ, 0xfc, !PT ;  /* 0x00000380041c7812 */ /* 0x000fe200078efcff */
[----:B------:R-:W-:Y:S01]  /*1220*/  IMAD R25, R5, -0xc0, R8 ;  /* 0xffffff4005197824 */ /* 0x000fe200078e0208 */
[----:B------:R2:W1:Y:S03]  /*1230*/  LDS R4, [R22] ;  /* 0x0000000016047984 */ /* 0x0004660000000800 */
[----:B------:R-:W-:Y:S01]  /*1240*/  IMAD.HI R23, R28, 0x2aaaaaab, RZ ;  /* 0x2aaaaaab1c177827 */ /* 0x000fe200078e02ff */
[----:B------:R-:W1:Y:S04]  /*1250*/  LDS R17, [R17] ;  /* 0x0000000011117984 */ /* 0x000e680000000800 */
[----:B------:R1:W3:Y:S01]  /*1260*/  LDS R8, [R20] ;  /* 0x0000000014087984 */ /* 0x0002e20000000800 */
[----:B----4-:R-:W-:Y:S01]  /*1270*/  SHF.R.U32.HI R30, RZ, 0x1f, R23 ;  /* 0x0000001fff1e7819 */ /* 0x010fe20000011617 */
[----:B------:R-:W-:Y:S01]  /*1280*/  IMAD.MOV.U32 R34, RZ, RZ, 0x3c1 ;  /* 0x000003c1ff227424 */ /* 0x000fe200078e00ff */
[----:B------:R-:W-:Y:S01]  /*1290*/  ISETP.LT.AND P2, PT, R19, 0x300, !P0 ;  /* 0x000003001300780c */ /* 0x000fe20004741270 */
[----:B------:R-:W-:Y:S01]  /*12a0*/  IMAD R19, R16, -0xc0, R19 ;  /* 0xffffff4010137824 */ /* 0x000fe200078e0213 */
[----:B-----5:R-:W-:Y:S01]  /*12b0*/  LEA.HI.SX32 R9, R23, R30, 0x1b ;  /* 0x0000001e17097211 */ /* 0x020fe200078fdaff */
[-C--:B------:R-:W-:Y:S01]  /*12c0*/  IMAD R32, R25, R34.reuse, UR7 ;  /* 0x0000000719207e24 */ /* 0x080fe2000f8e0222 */
[----:B------:R-:W-:Y:S01]  /*12d0*/  ISETP.LT.AND P0, PT, R18, 0x300, !P0 ;  /* 0x000003001200780c */ /* 0x000fe20004701270 */
[----:B------:R-:W-:Y:S01]  /*12e0*/  IMAD R25, R3, 0x168600, R26 ;  /* 0x0016860003197824 */ /* 0x000fe200078e021a */
[----:B------:R-:W-:Y:S01]  /*12f0*/  MOV R3, 0x3c1 ;  /* 0x000003c100037802 */ /* 0x000fe20000000f00 */
[----:B------:R-:W-:-:S02]  /*1300*/  IMAD R23, R19, R34, UR7 ;  /* 0x0000000713177e24 */ /* 0x000fc4000f8e0222 */
[----:B------:R-:W-:Y:S02]  /*1310*/  IMAD R18, R15, -0xc0, R18 ;  /* 0xffffff400f127824 */ /* 0x000fe400078e0212 */
[----:B------:R-:W-:Y:S02]  /*1320*/  IMAD.MOV.U32 R19, RZ, RZ, 0x3c1 ;  /* 0x000003c1ff137424 */ /* 0x000fe400078e00ff */
[----:B0-2---:R-:W-:Y:S02]  /*1330*/  IMAD R22, R9, -0xc0, R28 ;  /* 0xffffff4009167824 */ /* 0x005fe400078e021c */
[----:B------:R-:W-:Y:S02]  /*1340*/  IMAD R21, R21, 0x168600, R24 ;  /* 0x0016860015157824 */ /* 0x000fe400078e0218 */
[----:B------:R-:W-:Y:S02]  /*1350*/  IMAD R26, R18, R3, UR7 ;  /* 0x00000007121a7e24 */ /* 0x000fe4000f8e0203 */
[----:B------:R-:W-:-:S02]  /*1360*/  IMAD R22, R22, R19, UR7 ;  /* 0x0000000716167e24 */ /* 0x000fc4000f8e0213 */
[----:B-1----:R-:W-:-:S04]  /*1370*/  IMAD.WIDE R18, R0, 0x4, R6 ;  /* 0x0000000400127825 */ /* 0x002fc800078e0206 */
[----:B------:R-:W-:Y:S01]  /*1380*/  IMAD.WIDE R20, R21, 0x4, R6 ;  /* 0x0000000415147825 */ /* 0x000fe200078e0206 */
[----:B------:R0:W-:Y:S04]  /*1390*/  @P5 STG.E desc[UR8][R18.64], R14 ;  /* 0x0000000e12005986 */ /* 0x0001e8000c101908 */
[----:B------:R0:W-:Y:S01]  /*13a0*/  @P4 STG.E desc[UR8][R20.64], R13 ;  /* 0x0000000d14004986 */ /* 0x0001e2000c101908 */
[----:B------:R-:W-:Y:S01]  /*13b0*/  PLOP3.LUT P4, PT, PT, PT, UP0, 0x80, 0x0 ;  /* 0x000000000000781c */ /* 0x000fe20003f8f008 */
[----:B------:R-:W-:Y:S02]  /*13c0*/  IMAD R27, R15, 0x168600, R26 ;  /* 0x001686000f1b7824 */ /* 0x000fe400078e021a */
[----:B------:R-:W-:Y:S02]  /*13d0*/  IMAD R23, R16, 0x168600, R23 ;  /* 0x0016860010177824 */ /* 0x000fe400078e0217 */
[----:B------:R-:W-:-:S02]  /*13e0*/  IMAD R31, R5, 0x168600, R32 ;  /* 0x00168600051f7824 */ /* 0x000fc400078e0220 */
[----:B------:R-:W-:-:S04]  /*13f0*/  IMAD.WIDE R24, R25, 0x4, R6 ;  /* 0x0000000419187825 */ /* 0x000fc800078e0206 */
[--C-:B------:R-:W-:Y:S01]  /*1400*/  IMAD.WIDE R2, R2, 0x4, R6.reuse ;  /* 0x0000000402027825 */ /* 0x100fe200078e0206 */
[----:B---3--:R0:W-:Y:S03]  /*1410*/  @P1 STG.E desc[UR8][R24.64], R12 ;  /* 0x0000000c18001986 */ /* 0x0081e6000c101908 */
[--C-:B------:R-:W-:Y:S01]  /*1420*/  IMAD.WIDE R26, R27, 0x4, R6.reuse ;  /* 0x000000041b1a7825 */ /* 0x100fe200078e0206 */
[----:B------:R0:W-:Y:S03]  /*1430*/  @P3 STG.E desc[UR8][R2.64], R11 ;  /* 0x0000000b02003986 */ /* 0x0001e6000c101908 */
[--C-:B------:R-:W-:Y:S01]  /*1440*/  IMAD.WIDE R28, R23, 0x4, R6.reuse ;  /* 0x00000004171c7825 */ /* 0x100fe200078e0206 */
[----:B------:R0:W-:Y:S03]  /*1450*/  @P0 STG.E desc[UR8][R26.64], R4 ;  /* 0x000000041a000986 */ /* 0x0001e6000c101908 */
[----:B------:R-:W-:Y:S01]  /*1460*/  IMAD.WIDE R30, R31, 0x4, R6 ;  /* 0x000000041f1e7825 */ /* 0x000fe200078e0206 */
[----:B------:R0:W-:Y:S04]  /*1470*/  @P2 STG.E desc[UR8][R28.64], R17 ;  /* 0x000000111c002986 */ /* 0x0001e8000c101908 */
[----:B------:R0:W-:Y:S02]  /*1480*/  @P6 STG.E desc[UR8][R30.64], R8 ;  /* 0x000000081e006986 */ /* 0x0001e4000c101908 */
[----:B0-----:R-:W-:Y:S05]  /*1490*/  @!P4 EXIT ;  /* 0x000000000000c94d */ /* 0x001fea0003800000 */
[----:B0-----:R-:W0:Y:S01]  /*14a0*/  LDS R3, [R10] ;  /* 0x000000000a037984 */ /* 0x001e220000000800 */
[----:B------:R-:W-:-:S04]  /*14b0*/  IMAD R9, R9, 0x168600, R22 ;  /* 0x0016860009097824 */ /* 0x000fc800078e0216 */
[----:B------:R-:W-:-:S05]  /*14c0*/  IMAD.WIDE R6, R9, 0x4, R6 ;  /* 0x0000000409067825 */ /* 0x000fca00078e0206 */
[----:B0-----:R-:W-:Y:S01]  /*14d0*/  STG.E desc[UR8][R6.64], R3 ;  /* 0x0000000306007986 */ /* 0x001fe2000c101908 */
[----:B------:R-:W-:Y:S05]  /*14e0*/  EXIT ;  /* 0x000000000000794d */ /* 0x000fea0003800000 */
.L_x_0:
[----:B------:R-:W-:-:S00]  /*14f0*/  BRA `(.L_x_0) ;  /* 0xfffffffc00fc7947 */ /* 0x000fc0000383ffff */
[----:B------:R-:W-:-:S00]  /*1500*/  NOP ;  /* 0x0000000000007918 */ /* 0x000fc00000000000 */
[----:B------:R-:W-:-:S00]  /*1510*/  NOP ;  /* 0x0000000000007918 */ /* 0x000fc00000000000 */
[----:B------:R-:W-:-:S00]  /*1520*/  NOP ;  /* 0x0000000000007918 */ /* 0x000fc00000000000 */
[----:B------:R-:W-:-:S00]  /*1530*/  NOP ;  /* 0x0000000000007918 */ /* 0x000fc00000000000 */
[----:B------:R-:W-:-:S00]  /*1540*/  NOP ;  /* 0x0000000000007918 */ /* 0x000fc00000000000 */
[----:B------:R-:W-:-:S00]  /*1550*/  NOP ;  /* 0x0000000000007918 */ /* 0x000fc00000000000 */
[----:B------:R-:W-:-:S00]  /*1560*/  NOP ;  /* 0x0000000000007918 */ /* 0x000fc00000000000 */
[----:B------:R-:W-:-:S00]  /*1570*/  NOP ;  /* 0x0000000000007918 */ /* 0x000fc00000000000 */
.L_x_1:


//--------------------- .nv.global.init           --------------------------
	.section	.nv.global.init,"aw",@progbits
.nv.global.init:
	.type		_$_str,@object
	.size		_$_str,(_$_str_$_2 - _$_str)
_$_str:
        /*0000*/ 	.byte	0x5f, 0x5f, 0x43, 0x55, 0x44, 0x41, 0x5f, 0x46, 0x54, 0x5a, 0x00
	.type		_$_str_$_2,@object
	.size		_$_str_$_2,(.L_1 - _$_str_$_2)
_$_str_$_2:
        /*000b*/ 	.byte	0x5f, 0x5f, 0x43, 0x55, 0x44, 0x41, 0x5f, 0x50, 0x52, 0x45, 0x43, 0x5f, 0x53, 0x51, 0x52, 0x54
        /*001b*/ 	.byte	0x00
.L_1:


//--------------------- .nv.shared.triton_poi_fused__native_batch_norm_legit_no_training_relu_9 --------------------------
	.section	.nv.shared.triton_poi_fused__native_batch_norm_legit_no_training_relu_9,"aw",@nobits
	.sectionflags	@""
	.align	16
	.zero		1024


//--------------------- .nv.constant0.triton_poi_fused__native_batch_norm_legit_no_training_relu_9 --------------------------
	.section	.nv.constant0.triton_poi_fused__native_batch_norm_legit_no_training_relu_9,"a",@progbits
	.sectionflags	@""
	.align	4
.nv.constant0.triton_poi_fused__native_batch_norm_legit_no_training_relu_9:
	.zero		584
